//
// Generated by NVIDIA NVVM Compiler
//
// Compiler Build ID: CL-36424714
// Cuda compilation tools, release 13.0, V13.0.88
// Based on NVVM 20.0.0
//

.version 9.0
.target sm_100
.address_size 64

	// .globl	_Z32myFusedBiasAddCUDAKernelFloatVecI33MaskScaleAndElementwiseAddFunctorIfEEvT_iiPfPKfS3_

.visible .entry _Z32myFusedBiasAddCUDAKernelFloatVecI33MaskScaleAndElementwiseAddFunctorIfEEvT_iiPfPKfS3_(
	.param .align 8 .b8 _Z32myFusedBiasAddCUDAKernelFloatVecI33MaskScaleAndElementwiseAddFunctorIfEEvT_iiPfPKfS3__param_0[24],
	.param .u32 _Z32myFusedBiasAddCUDAKernelFloatVecI33MaskScaleAndElementwiseAddFunctorIfEEvT_iiPfPKfS3__param_1,
	.param .u32 _Z32myFusedBiasAddCUDAKernelFloatVecI33MaskScaleAndElementwiseAddFunctorIfEEvT_iiPfPKfS3__param_2,
	.param .u64 .ptr .align 1 _Z32myFusedBiasAddCUDAKernelFloatVecI33MaskScaleAndElementwiseAddFunctorIfEEvT_iiPfPKfS3__param_3,
	.param .u64 .ptr .align 1 _Z32myFusedBiasAddCUDAKernelFloatVecI33MaskScaleAndElementwiseAddFunctorIfEEvT_iiPfPKfS3__param_4,
	.param .u64 .ptr .align 1 _Z32myFusedBiasAddCUDAKernelFloatVecI33MaskScaleAndElementwiseAddFunctorIfEEvT_iiPfPKfS3__param_5
)
{
	.reg .pred 	%p<7>;
	.reg .b16 	%rs<5>;
	.reg .b32 	%r<22>;
	.reg .b32 	%f<30>;
	.reg .b64 	%rd<26>;

	ld.param.u64 	%rd1, [_Z32myFusedBiasAddCUDAKernelFloatVecI33MaskScaleAndElementwiseAddFunctorIfEEvT_iiPfPKfS3__param_0];
	ld.param.u64 	%rd2, [_Z32myFusedBiasAddCUDAKernelFloatVecI33MaskScaleAndElementwiseAddFunctorIfEEvT_iiPfPKfS3__param_0+8];
	ld.param.f32 	%f1, [_Z32myFusedBiasAddCUDAKernelFloatVecI33MaskScaleAndElementwiseAddFunctorIfEEvT_iiPfPKfS3__param_0+16];
	ld.param.u32 	%r6, [_Z32myFusedBiasAddCUDAKernelFloatVecI33MaskScaleAndElementwiseAddFunctorIfEEvT_iiPfPKfS3__param_1];
	ld.param.u32 	%r7, [_Z32myFusedBiasAddCUDAKernelFloatVecI33MaskScaleAndElementwiseAddFunctorIfEEvT_iiPfPKfS3__param_2];
	ld.param.u64 	%rd8, [_Z32myFusedBiasAddCUDAKernelFloatVecI33MaskScaleAndElementwiseAddFunctorIfEEvT_iiPfPKfS3__param_3];
	ld.param.u64 	%rd9, [_Z32myFusedBiasAddCUDAKernelFloatVecI33MaskScaleAndElementwiseAddFunctorIfEEvT_iiPfPKfS3__param_4];
	ld.param.u64 	%rd10, [_Z32myFusedBiasAddCUDAKernelFloatVecI33MaskScaleAndElementwiseAddFunctorIfEEvT_iiPfPKfS3__param_5];
	mov.u32 	%r1, %ntid.x;
	mov.u32 	%r8, %tid.x;
	mov.u32 	%r9, %ctaid.x;
	mad.lo.s32 	%r10, %r9, %r1, %r8;
	shl.b32 	%r21, %r10, 2;
	setp.ge.s32 	%p1, %r21, %r6;
	@%p1 bra 	$L__BB0_3;
	cvta.to.global.u64 	%rd3, %rd9;
	mov.u32 	%r11, %nctaid.x;
	mul.lo.s32 	%r12, %r11, %r1;
	shl.b32 	%r3, %r12, 2;
	cvta.to.global.u64 	%rd4, %rd2;
	cvta.to.global.u64 	%rd5, %rd1;
	cvta.to.global.u64 	%rd6, %rd8;
	cvta.to.global.u64 	%rd7, %rd10;
$L__BB0_2:
	shr.s32 	%r13, %r21, 2;
	mul.wide.s32 	%rd11, %r13, 16;
	add.s64 	%rd12, %rd6, %rd11;
	ld.global.v4.f32 	{%f2, %f3, %f4, %f5}, [%rd12];
	rem.s32 	%r14, %r21, %r7;
	mul.wide.s32 	%rd13, %r14, 4;
	add.s64 	%rd14, %rd3, %rd13;
	ld.global.f32 	%f6, [%rd14];
	add.f32 	%f7, %f2, %f6;
	cvt.s64.s32 	%rd15, %r21;
	add.s64 	%rd16, %rd5, %rd15;
	ld.global.u8 	%rs1, [%rd16];
	setp.ne.s16 	%p2, %rs1, 0;
	selp.f32 	%f8, 0f3F800000, 0f00000000, %p2;
	mul.f32 	%f9, %f1, %f8;
	mul.wide.s32 	%rd17, %r21, 4;
	add.s64 	%rd18, %rd4, %rd17;
	ld.global.f32 	%f10, [%rd18];
	fma.rn.f32 	%f11, %f7, %f9, %f10;
	add.s32 	%r15, %r21, 1;
	rem.s32 	%r16, %r15, %r7;
	mul.wide.s32 	%rd19, %r16, 4;
	add.s64 	%rd20, %rd3, %rd19;
	ld.global.f32 	%f12, [%rd20];
	add.f32 	%f13, %f3, %f12;
	ld.global.u8 	%rs2, [%rd16+1];
	setp.ne.s16 	%p3, %rs2, 0;
	selp.f32 	%f14, 0f3F800000, 0f00000000, %p3;
	mul.f32 	%f15, %f1, %f14;
	ld.global.f32 	%f16, [%rd18+4];
	fma.rn.f32 	%f17, %f13, %f15, %f16;
	add.s32 	%r17, %r21, 2;
	rem.s32 	%r18, %r17, %r7;
	mul.wide.s32 	%rd21, %r18, 4;
	add.s64 	%rd22, %rd3, %rd21;
	ld.global.f32 	%f18, [%rd22];
	add.f32 	%f19, %f4, %f18;
	ld.global.u8 	%rs3, [%rd16+2];
	setp.ne.s16 	%p4, %rs3, 0;
	selp.f32 	%f20, 0f3F800000, 0f00000000, %p4;
	mul.f32 	%f21, %f1, %f20;
	ld.global.f32 	%f22, [%rd18+8];
	fma.rn.f32 	%f23, %f19, %f21, %f22;
	add.s32 	%r19, %r21, 3;
	rem.s32 	%r20, %r19, %r7;
	mul.wide.s32 	%rd23, %r20, 4;
	add.s64 	%rd24, %rd3, %rd23;
	ld.global.f32 	%f24, [%rd24];
	add.f32 	%f25, %f5, %f24;
	ld.global.u8 	%rs4, [%rd16+3];
	setp.ne.s16 	%p5, %rs4, 0;
	selp.f32 	%f26, 0f3F800000, 0f00000000, %p5;
	mul.f32 	%f27, %f1, %f26;
	ld.global.f32 	%f28, [%rd18+12];
	fma.rn.f32 	%f29, %f25, %f27, %f28;
	add.s64 	%rd25, %rd7, %rd11;
	st.global.v4.f32 	[%rd25], {%f11, %f17, %f23, %f29};
	add.s32 	%r21, %r21, %r3;
	setp.lt.s32 	%p6, %r21, %r6;
	@%p6 bra 	$L__BB0_2;
$L__BB0_3:
	ret;

}


// ===== COMPILED SASS (sm_100) =====

	.target	sm_100

	.elftype	@"ET_EXEC"


//--------------------- .note.nv.tkinfo           --------------------------
	.section	.note.nv.tkinfo,"",@"SHT_NOTE"
	.sectionflags	@"SHF_NOTE_NV_TKINFO"
	.tkinfo
        /*0018*/ 	.word	0x00000002
        /*0030*/ 	.string	""
        /*0030*/ 	.string	"ptxas"
        /*0030*/ 	.string	"Cuda compilation tools, release 13.0, V13.0.88"
        /*0030*/ 	.string	"Build cuda_13.0.r13.0/compiler.36424714_0"
        /*0030*/ 	.string	"-arch sm_100 -m 64 "



//--------------------- .note.nv.cuinfo           --------------------------
	.section	.note.nv.cuinfo,"",@"SHT_NOTE"
	.sectionflags	@"SHF_NOTE_NV_CUINFO"
        /*0018*/ 	.short	0x0002
        /*001a*/ 	.short	0x0064
        /*001c*/ 	.short	0x0082
	.zero		2


//--------------------- .nv.info                  --------------------------
	.section	.nv.info,"",@"SHT_CUDA_INFO"
	.align	4


	//----- nvinfo : EIATTR_REGCOUNT
	.align		4
        /*0000*/ 	.byte	0x04, 0x2f
        /*0002*/ 	.short	(.L_1 - .L_0)
	.align		4
.L_0:
        /*0004*/ 	.word	index@(_Z32myFusedBiasAddCUDAKernelFloatVecI33MaskScaleAndElementwiseAddFunctorIfEEvT_iiPfPKfS3_)
        /*0008*/ 	.word	0x00000020


	//----- nvinfo : EIATTR_FRAME_SIZE
	.align		4
.L_1:
        /*000c*/ 	.byte	0x04, 0x11
        /*000e*/ 	.short	(.L_3 - .L_2)
	.align		4
.L_2:
        /*0010*/ 	.word	index@(_Z32myFusedBiasAddCUDAKernelFloatVecI33MaskScaleAndElementwiseAddFunctorIfEEvT_iiPfPKfS3_)
        /*0014*/ 	.word	0x00000000


	//----- nvinfo : EIATTR_MIN_STACK_SIZE
	.align		4
.L_3:
        /*0018*/ 	.byte	0x04, 0x12
        /*001a*/ 	.short	(.L_5 - .L_4)
	.align		4
.L_4:
        /*001c*/ 	.word	index@(_Z32myFusedBiasAddCUDAKernelFloatVecI33MaskScaleAndElementwiseAddFunctorIfEEvT_iiPfPKfS3_)
        /*0020*/ 	.word	0x00000000
.L_5:


//--------------------- .nv.compat                --------------------------
	.section	.nv.compat,"",@"SHT_CUDA_COMPAT_INFO"
	.align	4
        /*0000*/ 	.byte	0x02, 0x09, 0x00, 0x00, 0x02, 0x02, 0x01, 0x00, 0x02, 0x05, 0x05, 0x00, 0x03, 0x07, 0x01, 0x01
        /*0010*/ 	.byte	0x02, 0x03, 0x00, 0x00, 0x02, 0x06, 0x01, 0x00, 0x04, 0x0b, 0x08, 0x00, 0x09, 0x00, 0x00, 0x00
        /*0020*/ 	.byte	0x00, 0x00, 0x00, 0x00


//--------------------- .nv.info._Z32myFusedBiasAddCUDAKernelFloatVecI33MaskScaleAndElementwiseAddFunctorIfEEvT_iiPfPKfS3_ --------------------------
	.section	.nv.info._Z32myFusedBiasAddCUDAKernelFloatVecI33MaskScaleAndElementwiseAddFunctorIfEEvT_iiPfPKfS3_,"",@"SHT_CUDA_INFO"
	.sectionflags	@""
	.align	4


	//----- nvinfo : EIATTR_CUDA_API_VERSION
	.align		4
        /*0000*/ 	.byte	0x04, 0x37
        /*0002*/ 	.short	(.L_7 - .L_6)
.L_6:
        /*0004*/ 	.word	0x00000082


	//----- nvinfo : EIATTR_KPARAM_INFO
	.align		4
.L_7:
        /*0008*/ 	.byte	0x04, 0x17
        /*000a*/ 	.short	(.L_9 - .L_8)
.L_8:
        /*000c*/ 	.word	0x00000000
        /*0010*/ 	.short	0x0005
        /*0012*/ 	.short	0x0030
        /*0014*/ 	.byte	0x00, 0xf5, 0x21, 0x00


	//----- nvinfo : EIATTR_KPARAM_INFO
	.align		4
.L_9:
        /*0018*/ 	.byte	0x04, 0x17
        /*001a*/ 	.short	(.L_11 - .L_10)
.L_10:
        /*001c*/ 	.word	0x00000000
        /*0020*/ 	.short	0x0004
        /*0022*/ 	.short	0x0028
        /*0024*/ 	.byte	0x00, 0xf5, 0x21, 0x00


	//----- nvinfo : EIATTR_KPARAM_INFO
	.align		4
.L_11:
        /*0028*/ 	.byte	0x04, 0x17
        /*002a*/ 	.short	(.L_13 - .L_12)
.L_12:
        /*002c*/ 	.word	0x00000000
        /*0030*/ 	.short	0x0003
        /*0032*/ 	.short	0x0020
        /*0034*/ 	.byte	0x00, 0xf5, 0x21, 0x00


	//----- nvinfo : EIATTR_KPARAM_INFO
	.align		4
.L_13:
        /*0038*/ 	.byte	0x04, 0x17
        /*003a*/ 	.short	(.L_15 - .L_14)
.L_14:
        /*003c*/ 	.word	0x00000000
        /*0040*/ 	.short	0x0002
        /*0042*/ 	.short	0x001c
        /*0044*/ 	.byte	0x00, 0xf0, 0x11, 0x00


	//----- nvinfo : EIATTR_KPARAM_INFO
	.align		4
.L_15:
        /*0048*/ 	.byte	0x04, 0x17
        /*004a*/ 	.short	(.L_17 - .L_16)
.L_16:
        /*004c*/ 	.word	0x00000000
        /*0050*/ 	.short	0x0001
        /*0052*/ 	.short	0x0018
        /*0054*/ 	.byte	0x00, 0xf0, 0x11, 0x00


	//----- nvinfo : EIATTR_KPARAM_INFO
	.align		4
.L_17:
        /*0058*/ 	.byte	0x04, 0x17
        /*005a*/ 	.short	(.L_19 - .L_18)
.L_18:
        /*005c*/ 	.word	0x00000000
        /*0060*/ 	.short	0x0000
        /*0062*/ 	.short	0x0000
        /*0064*/ 	.byte	0x00, 0xf0, 0x61, 0x00


	//----- nvinfo : EIATTR_SPARSE_MMA_MASK
	.align		4
.L_19:
        /*0068*/ 	.byte	0x03, 0x50
        /*006a*/ 	.short	0x0000


	//----- nvinfo : EIATTR_MAXREG_COUNT
	.align		4
        /*006c*/ 	.byte	0x03, 0x1b
        /*006e*/ 	.short	0x00ff


	//----- nvinfo : EIATTR_MERCURY_ISA_VERSION
	.align		4
        /*0070*/ 	.byte	0x03, 0x5f
        /*0072*/ 	.short	0x0101


	//----- nvinfo : EIATTR_VRC_CTA_INIT_COUNT
	.align		4
        /*0074*/ 	.byte	0x02, 0x4a
	.zero		1
	.zero		1


	//----- nvinfo : EIATTR_EXIT_INSTR_OFFSETS
	.align		4
        /*0078*/ 	.byte	0x04, 0x1c
        /*007a*/ 	.short	(.L_21 - .L_20)


	//   ....[0]....
.L_20:
        /*007c*/ 	.word	0x00000080


	//   ....[1]....
        /*0080*/ 	.word	0x00000890


	//----- nvinfo : EIATTR_CRS_STACK_SIZE
	.align		4
.L_21:
        /*0084*/ 	.byte	0x04, 0x1e
        /*0086*/ 	.short	(.L_23 - .L_22)
.L_22:
        /*0088*/ 	.word	0x00000000


	//----- nvinfo : EIATTR_CBANK_PARAM_SIZE
	.align		4
.L_23:
        /*008c*/ 	.byte	0x03, 0x19
        /*008e*/ 	.short	0x0038


	//----- nvinfo : EIATTR_PARAM_CBANK
	.align		4
        /*0090*/ 	.byte	0x04, 0x0a
        /*0092*/ 	.short	(.L_25 - .L_24)
	.align		4
.L_24:
        /*0094*/ 	.word	index@(.nv.constant0._Z32myFusedBiasAddCUDAKernelFloatVecI33MaskScaleAndElementwiseAddFunctorIfEEvT_iiPfPKfS3_)
        /*0098*/ 	.short	0x0380
        /*009a*/ 	.short	0x0038


	//----- nvinfo : EIATTR_SW_WAR
	.align		4
.L_25:
        /*009c*/ 	.byte	0x04, 0x36
        /*009e*/ 	.short	(.L_27 - .L_26)
.L_26:
        /*00a0*/ 	.word	0x00000008
.L_27:


//--------------------- .nv.callgraph             --------------------------
	.section	.nv.callgraph,"",@"SHT_CUDA_CALLGRAPH"
	.align	4
	.sectionentsize	8
	.align		4
        /*0000*/ 	.word	0x00000000
	.align		4
        /*0004*/ 	.word	0xffffffff
	.align		4
        /*0008*/ 	.word	0x00000000
	.align		4
        /*000c*/ 	.word	0xfffffffe
	.align		4
        /*0010*/ 	.word	0x00000000
	.align		4
        /*0014*/ 	.word	0xfffffffd
	.align		4
        /*0018*/ 	.word	0x00000000
	.align		4
        /*001c*/ 	.word	0xfffffffc


//--------------------- .text._Z32myFusedBiasAddCUDAKernelFloatVecI33MaskScaleAndElementwiseAddFunctorIfEEvT_iiPfPKfS3_ --------------------------
	.section	.text._Z32myFusedBiasAddCUDAKernelFloatVecI33MaskScaleAndElementwiseAddFunctorIfEEvT_iiPfPKfS3_,"ax",@progbits
	.align	128
        .global         _Z32myFusedBiasAddCUDAKernelFloatVecI33MaskScaleAndElementwiseAddFunctorIfEEvT_iiPfPKfS3_
        .type           _Z32myFusedBiasAddCUDAKernelFloatVecI33MaskScaleAndElementwiseAddFunctorIfEEvT_iiPfPKfS3_,@function
        .size           _Z32myFusedBiasAddCUDAKernelFloatVecI33MaskScaleAndElementwiseAddFunctorIfEEvT_iiPfPKfS3_,(.L_x_2 - _Z32myFusedBiasAddCUDAKernelFloatVecI33MaskScaleAndElementwiseAddFunctorIfEEvT_iiPfPKfS3_)
        .other          _Z32myFusedBiasAddCUDAKernelFloatVecI33MaskScaleAndElementwiseAddFunctorIfEEvT_iiPfPKfS3_,@"STO_CUDA_ENTRY STV_DEFAULT"
_Z32myFusedBiasAddCUDAKernelFloatVecI33MaskScaleAndElementwiseAddFunctorIfEEvT_iiPfPKfS3_:
.text._Z32myFusedBiasAddCUDAKernelFloatVecI33MaskScaleAndElementwiseAddFunctorIfEEvT_iiPfPKfS3_:
[----:B------:R-:W-:Y:S01]  /*0000*/  LDC R1, c[0x0][0x37c] ;  /* 0x0000df00ff017b82 */ /* 0x000fe20000000800 */
[----:B------:R-:W0:Y:S01]  /*0010*/  S2R R0, SR_TID.X ;  /* 0x0000000000007919 */ /* 0x000e220000002100 */
[----:B------:R-:W0:Y:S01]  /*0020*/  LDCU UR4, c[0x0][0x360] ;  /* 0x00006c00ff0477ac */ /* 0x000e220008000800 */
[----:B------:R-:W0:Y:S01]  /*0030*/  S2R R3, SR_CTAID.X ;  /* 0x0000000000037919 */ /* 0x000e220000002500 */
[----:B------:R-:W1:Y:S01]  /*0040*/  LDCU UR5, c[0x0][0x398] ;  /* 0x00007300ff0577ac */ /* 0x000e620008000800 */
[----:B0-----:R-:W-:-:S04]  /*0050*/  IMAD R0, R3, UR4, R0 ;  /* 0x0000000403007c24 */ /* 0x001fc8000f8e0200 */
[----:B------:R-:W-:-:S05]  /*0060*/  IMAD.SHL.U32 R8, R0, 0x4, RZ ;  /* 0x0000000400087824 */ /* 0x000fca00078e00ff */
[----:B-1----:R-:W-:-:S13]  /*0070*/  ISETP.GE.AND P0, PT, R8, UR5, PT ;  /* 0x0000000508007c0c */ /* 0x002fda000bf06270 */
[----:B------:R-:W-:Y:S05]  /*0080*/  @P0 EXIT ;  /* 0x000000000000094d */ /* 0x000fea0003800000 */
[----:B------:R-:W0:Y:S01]  /*0090*/  LDC R0, c[0x0][0x39c] ;  /* 0x0000e700ff007b82 */ /* 0x000e220000000800 */
[----:B------:R-:W1:Y:S01]  /*00a0*/  LDCU.64 UR6, c[0x0][0x358] ;  /* 0x00006b00ff0677ac */ /* 0x000e620008000a00 */
[----:B------:R-:W2:Y:S06]  /*00b0*/  LDCU UR10, c[0x0][0x398] ;  /* 0x00007300ff0a77ac */ /* 0x000eac0008000800 */
[----:B------:R-:W3:Y:S01]  /*00c0*/  LDC R9, c[0x0][0x370] ;  /* 0x0000dc00ff097b82 */ /* 0x000ee20000000800 */
[----:B------:R-:W4:Y:S01]  /*00d0*/  LDCU UR5, c[0x0][0x390] ;  /* 0x00007200ff0577ac */ /* 0x000f220008000800 */
[----:B------:R-:W0:Y:S06]  /*00e0*/  LDCU.64 UR8, c[0x0][0x380] ;  /* 0x00007000ff0877ac */ /* 0x000e2c0008000a00 */
[----:B------:R-:W1:Y:S01]  /*00f0*/  LDC R3, c[0x0][0x39c] ;  /* 0x0000e700ff037b82 */ /* 0x000e620000000800 */
[----:B0-----:R-:W-:-:S07]  /*0100*/  IABS R0, R0 ;  /* 0x0000000000007213 */ /* 0x001fce0000000000 */
[----:B------:R-:W0:Y:S01]  /*0110*/  LDC.64 R16, c[0x0][0x3a0] ;  /* 0x0000e800ff107b82 */ /* 0x000e220000000a00 */
[----:B------:R-:W5:Y:S07]  /*0120*/  I2F.RP R2, R0 ;  /* 0x0000000000027306 */ /* 0x000f6e0000209400 */
[----:B------:R-:W0:Y:S08]  /*0130*/  LDC.64 R14, c[0x0][0x3a8] ;  /* 0x0000ea00ff0e7b82 */ /* 0x000e300000000a00 */
[----:B------:R-:W0:Y:S01]  /*0140*/  LDC.64 R12, c[0x0][0x388] ;  /* 0x0000e200ff0c7b82 */ /* 0x000e220000000a00 */
[----:B-----5:R-:W5:Y:S07]  /*0150*/  MUFU.RCP R2, R2 ;  /* 0x0000000200027308 */ /* 0x020f6e0000001000 */
[----:B------:R-:W0:Y:S01]  /*0160*/  LDC.64 R6, c[0x0][0x3b0] ;  /* 0x0000ec00ff067b82 */ /* 0x000e220000000a00 */
[----:B-----5:R-:W-:-:S04]  /*0170*/  VIADD R4, R2, 0xffffffe ;  /* 0x0ffffffe02047836 */ /* 0x020fc80000000000 */
[----:B------:R5:W2:Y:S02]  /*0180*/  F2I.FTZ.U32.TRUNC.NTZ R5, R4 ;  /* 0x0000000400057305 */ /* 0x000aa4000021f000 */
[----:B-----5:R-:W-:Y:S01]  /*0190*/  IMAD.MOV.U32 R4, RZ, RZ, RZ ;  /* 0x000000ffff047224 */ /* 0x020fe200078e00ff */
[----:B--2---:R-:W-:-:S05]  /*01a0*/  IADD3 R11, PT, PT, RZ, -R5, RZ ;  /* 0x80000005ff0b7210 */ /* 0x004fca0007ffe0ff */
[----:B------:R-:W-:-:S04]  /*01b0*/  IMAD R11, R11, R0, RZ ;  /* 0x000000000b0b7224 */ /* 0x000fc800078e02ff */
[----:B------:R-:W-:Y:S01]  /*01c0*/  IMAD.HI.U32 R2, R5, R11, R4 ;  /* 0x0000000b05027227 */ /* 0x000fe200078e0004 */
[----:B------:R-:W-:-:S03]  /*01d0*/  MOV R5, R8 ;  /* 0x0000000800057202 */ /* 0x000fc60000000f00 */
[----:B-1-34-:R-:W-:-:S07]  /*01e0*/  IMAD R4, R9, UR4, RZ ;  /* 0x0000000409047c24 */ /* 0x01afce000f8e02ff */
.L_x_0:
[----:B-1----:R-:W-:Y:S02]  /*01f0*/  IABS R9, R5 ;  /* 0x0000000500097213 */ /* 0x002fe40000000000 */
[----:B------:R-:W-:Y:S02]  /*0200*/  IABS R22, R3 ;  /* 0x0000000300167213 */ /* 0x000fe40000000000 */
[----:B------:R-:W-:Y:S01]  /*0210*/  ISETP.GE.AND P1, PT, R5, RZ, PT ;  /* 0x000000ff0500720c */ /* 0x000fe20003f26270 */
[----:B------:R-:W-:Y:S01]  /*0220*/  IMAD.HI.U32 R2, R2, R9, RZ ;  /* 0x0000000902027227 */ /* 0x000fe200078e00ff */
[----:B------:R-:W-:Y:S02]  /*0230*/  LOP3.LUT R26, RZ, R3, RZ, 0x33, !PT ;  /* 0x00000003ff1a7212 */ /* 0x000fe400078e33ff */
[----:B------:R-:W-:Y:S01]  /*0240*/  SHF.R.S32.HI R23, RZ, 0x2, R5 ;  /* 0x00000002ff177819 */ /* 0x000fe20000011405 */
[----:B------:R-:W-:-:S04]  /*0250*/  IMAD.MOV R2, RZ, RZ, -R2 ;  /* 0x000000ffff027224 */ /* 0x000fc800078e0a02 */
[----:B------:R-:W-:-:S05]  /*0260*/  IMAD R9, R22, R2, R9 ;  /* 0x0000000216097224 */ /* 0x000fca00078e0209 */
[----:B------:R-:W-:-:S13]  /*0270*/  ISETP.GT.U32.AND P0, PT, R0, R9, PT ;  /* 0x000000090000720c */ /* 0x000fda0003f04070 */
[----:B------:R-:W-:-:S04]  /*0280*/  @!P0 IADD3 R9, PT, PT, R9, -R22, RZ ;  /* 0x8000001609098210 */ /* 0x000fc80007ffe0ff */
[----:B------:R-:W-:-:S13]  /*0290*/  ISETP.GT.U32.AND P0, PT, R0, R9, PT ;  /* 0x000000090000720c */ /* 0x000fda0003f04070 */
[----:B------:R-:W-:Y:S01]  /*02a0*/  @!P0 IMAD.IADD R9, R9, 0x1, -R22 ;  /* 0x0000000109098824 */ /* 0x000fe200078e0a16 */
[----:B------:R-:W-:-:S04]  /*02b0*/  ISETP.NE.AND P0, PT, R3, RZ, PT ;  /* 0x000000ff0300720c */ /* 0x000fc80003f05270 */
[----:B------:R-:W-:-:S04]  /*02c0*/  @!P1 IADD3 R9, PT, PT, -R9, RZ, RZ ;  /* 0x000000ff09099210 */ /* 0x000fc80007ffe1ff */
[----:B------:R-:W-:Y:S01]  /*02d0*/  SEL R29, R26, R9, !P0 ;  /* 0x000000091a1d7207 */ /* 0x000fe20004000000 */
[----:B0-----:R-:W-:-:S04]  /*02e0*/  IMAD.WIDE R8, R23, 0x10, R16 ;  /* 0x0000001017087825 */ /* 0x001fc800078e0210 */
[----:B------:R-:W-:Y:S02]  /*02f0*/  IMAD.WIDE R28, R29, 0x4, R14 ;  /* 0x000000041d1c7825 */ /* 0x000fe400078e020e */
[----:B------:R-:W2:Y:S04]  /*0300*/  LDG.E.128 R8, desc[UR6][R8.64] ;  /* 0x0000000608087981 */ /* 0x000ea8000c1e1d00 */
[----:B------:R0:W2:Y:S01]  /*0310*/  LDG.E R21, desc[UR6][R28.64] ;  /* 0x000000061c157981 */ /* 0x0000a2000c1e1900 */
[----:B------:R-:W1:Y:S01]  /*0320*/  I2F.RP R0, R22 ;  /* 0x0000001600007306 */ /* 0x000e620000209400 */
[C---:B------:R-:W-:Y:S01]  /*0330*/  VIADD R20, R5.reuse, 0x1 ;  /* 0x0000000105147836 */ /* 0x040fe20000000000 */
[----:B------:R-:W-:-:S06]  /*0340*/  IADD3 R24, PT, PT, R5, 0x2, RZ ;  /* 0x0000000205187810 */ /* 0x000fcc0007ffe0ff */
[----:B-1----:R-:W1:Y:S02]  /*0350*/  MUFU.RCP R0, R0 ;  /* 0x0000000000007308 */ /* 0x002e640000001000 */
[----:B-1----:R-:W-:-:S06]  /*0360*/  VIADD R18, R0, 0xffffffe ;  /* 0x0ffffffe00127836 */ /* 0x002fcc0000000000 */
[----:B------:R1:W3:Y:S02]  /*0370*/  F2I.FTZ.U32.TRUNC.NTZ R19, R18 ;  /* 0x0000001200137305 */ /* 0x0002e4000021f000 */
[----:B-1----:R-:W-:Y:S01]  /*0380*/  IMAD.MOV.U32 R18, RZ, RZ, RZ ;  /* 0x000000ffff127224 */ /* 0x002fe200078e00ff */
[----:B---3--:R-:W-:-:S05]  /*0390*/  IADD3 R25, PT, PT, RZ, -R19, RZ ;  /* 0x80000013ff197210 */ /* 0x008fca0007ffe0ff */
[----:B------:R-:W-:-:S04]  /*03a0*/  IMAD R25, R25, R22, RZ ;  /* 0x0000001619197224 */ /* 0x000fc800078e02ff */
[----:B------:R-:W-:Y:S01]  /*03b0*/  IMAD.HI.U32 R2, R19, R25, R18 ;  /* 0x0000001913027227 */ /* 0x000fe200078e0012 */
[----:B------:R-:W-:Y:S02]  /*03c0*/  IABS R19, R20 ;  /* 0x0000001400137213 */ /* 0x000fe40000000000 */
[----:B------:R-:W-:-:S03]  /*03d0*/  IABS R25, R24 ;  /* 0x0000001800197213 */ /* 0x000fc60000000000 */
[----:B------:R-:W-:-:S04]  /*03e0*/  IMAD.HI.U32 R0, R2, R19, RZ ;  /* 0x0000001302007227 */ /* 0x000fc800078e00ff */
[----:B------:R-:W-:Y:S01]  /*03f0*/  IMAD.HI.U32 R18, R2, R25, RZ ;  /* 0x0000001902127227 */ /* 0x000fe200078e00ff */
[----:B------:R-:W-:-:S03]  /*0400*/  IADD3 R0, PT, PT, -R0, RZ, RZ ;  /* 0x000000ff00007210 */ /* 0x000fc60007ffe1ff */
[----:B------:R-:W-:Y:S02]  /*0410*/  IMAD.MOV R18, RZ, RZ, -R18 ;  /* 0x000000ffff127224 */ /* 0x000fe400078e0a12 */
[C---:B------:R-:W-:Y:S01]  /*0420*/  IMAD R19, R22.reuse, R0, R19 ;  /* 0x0000000016137224 */ /* 0x040fe200078e0213 */
[----:B------:R-:W-:Y:S01]  /*0430*/  MOV R0, R22 ;  /* 0x0000001600007202 */ /* 0x000fe20000000f00 */
[----:B------:R-:W-:-:S03]  /*0440*/  IMAD R25, R22, R18, R25 ;  /* 0x0000001216197224 */ /* 0x000fc600078e0219 */
[C---:B------:R-:W-:Y:S02]  /*0450*/  ISETP.GT.U32.AND P1, PT, R0.reuse, R19, PT ;  /* 0x000000130000720c */ /* 0x040fe40003f24070 */
[----:B------:R-:W-:-:S11]  /*0460*/  ISETP.GT.U32.AND P2, PT, R0, R25, PT ;  /* 0x000000190000720c */ /* 0x000fd60003f44070 */
[----:B------:R-:W-:Y:S02]  /*0470*/  @!P1 IMAD.IADD R19, R19, 0x1, -R22 ;  /* 0x0000000113139824 */ /* 0x000fe400078e0a16 */
[----:B------:R-:W-:Y:S02]  /*0480*/  @!P2 IADD3 R25, PT, PT, R25, -R22, RZ ;  /* 0x800000161919a210 */ /* 0x000fe40007ffe0ff */
[----:B------:R-:W-:Y:S02]  /*0490*/  ISETP.GE.AND P2, PT, R20, RZ, PT ;  /* 0x000000ff1400720c */ /* 0x000fe40003f46270 */
[C---:B------:R-:W-:Y:S02]  /*04a0*/  ISETP.GT.U32.AND P1, PT, R0.reuse, R19, PT ;  /* 0x000000130000720c */ /* 0x040fe40003f24070 */
[----:B------:R-:W-:-:S11]  /*04b0*/  ISETP.GT.U32.AND P3, PT, R0, R25, PT ;  /* 0x000000190000720c */ /* 0x000fd60003f64070 */
[----:B------:R-:W-:Y:S01]  /*04c0*/  @!P1 IMAD.IADD R19, R19, 0x1, -R22 ;  /* 0x0000000113139824 */ /* 0x000fe200078e0a16 */
[----:B------:R-:W-:Y:S02]  /*04d0*/  ISETP.GE.AND P1, PT, R24, RZ, PT ;  /* 0x000000ff1800720c */ /* 0x000fe40003f26270 */
[----:B------:R-:W-:Y:S01]  /*04e0*/  @!P3 IADD3 R25, PT, PT, R25, -R22, RZ ;  /* 0x800000161919b210 */ /* 0x000fe20007ffe0ff */
[----:B------:R-:W-:-:S05]  /*04f0*/  @!P2 IMAD.MOV R19, RZ, RZ, -R19 ;  /* 0x000000ffff13a224 */ /* 0x000fca00078e0a13 */
[----:B0-----:R-:W-:-:S05]  /*0500*/  SEL R29, R26, R19, !P0 ;  /* 0x000000131a1d7207 */ /* 0x001fca0004000000 */
[----:B------:R-:W-:Y:S01]  /*0510*/  @!P1 IADD3 R25, PT, PT, -R25, RZ, RZ ;  /* 0x000000ff19199210 */ /* 0x000fe20007ffe1ff */
[--C-:B------:R-:W-:Y:S01]  /*0520*/  IMAD.WIDE R28, R29, 0x4, R14.reuse ;  /* 0x000000041d1c7825 */ /* 0x100fe200078e020e */
[C---:B------:R-:W-:Y:S02]  /*0530*/  IADD3 R18, P1, PT, R5.reuse, UR8, RZ ;  /* 0x0000000805127c10 */ /* 0x040fe4000ff3e0ff */
[----:B------:R-:W-:Y:S02]  /*0540*/  SEL R25, R26, R25, !P0 ;  /* 0x000000191a197207 */ /* 0x000fe40004000000 */
[----:B------:R-:W-:Y:S01]  /*0550*/  LEA.HI.X.SX32 R19, R5, UR9, 0x1, P1 ;  /* 0x0000000905137c11 */ /* 0x000fe200088f0eff */
[----:B------:R-:W3:Y:S02]  /*0560*/  LDG.E R28, desc[UR6][R28.64] ;  /* 0x000000061c1c7981 */ /* 0x000ee4000c1e1900 */
[----:B------:R-:W-:Y:S02]  /*0570*/  IMAD.WIDE R24, R25, 0x4, R14 ;  /* 0x0000000419187825 */ /* 0x000fe400078e020e */
[----:B------:R-:W4:Y:S04]  /*0580*/  LDG.E.U8 R27, desc[UR6][R18.64] ;  /* 0x00000006121b7981 */ /* 0x000f28000c1e1100 */
[----:B------:R-:W5:Y:S04]  /*0590*/  LDG.E R25, desc[UR6][R24.64] ;  /* 0x0000000618197981 */ /* 0x000f68000c1e1900 */
[----:B------:R-:W3:Y:S01]  /*05a0*/  LDG.E.U8 R24, desc[UR6][R18.64+0x2] ;  /* 0x0000020612187981 */ /* 0x000ee2000c1e1100 */
[----:B--2---:R-:W-:Y:S01]  /*05b0*/  FADD R8, R8, R21 ;  /* 0x0000001508087221 */ /* 0x004fe20000000000 */
[----:B------:R-:W-:-:S05]  /*05c0*/  IMAD.WIDE R20, R5, 0x4, R12 ;  /* 0x0000000405147825 */ /* 0x000fca00078e020c */
[----:B------:R-:W2:Y:S01]  /*05d0*/  LDG.E R29, desc[UR6][R20.64] ;  /* 0x00000006141d7981 */ /* 0x000ea2000c1e1900 */
[----:B----4-:R-:W-:-:S04]  /*05e0*/  ISETP.NE.AND P1, PT, R27, RZ, PT ;  /* 0x000000ff1b00720c */ /* 0x010fc80003f25270 */
[----:B------:R-:W-:-:S05]  /*05f0*/  FSEL R27, RZ, 1, !P1 ;  /* 0x3f800000ff1b7808 */ /* 0x000fca0004800000 */
[----:B------:R-:W-:Y:S01]  /*0600*/  FMUL R27, R27, UR5 ;  /* 0x000000051b1b7c20 */ /* 0x000fe20008400000 */
[----:B-----5:R-:W-:Y:S02]  /*0610*/  FADD R10, R10, R25 ;  /* 0x000000190a0a7221 */ /* 0x020fe40000000000 */
[----:B------:R-:W4:Y:S01]  /*0620*/  LDG.E R25, desc[UR6][R20.64+0x8] ;  /* 0x0000080614197981 */ /* 0x000f22000c1e1900 */
[----:B--2---:R-:W-:-:S03]  /*0630*/  FFMA R8, R8, R27, R29 ;  /* 0x0000001b08087223 */ /* 0x004fc6000000001d */
[----:B------:R-:W2:Y:S04]  /*0640*/  LDG.E.U8 R27, desc[UR6][R18.64+0x1] ;  /* 0x00000106121b7981 */ /* 0x000ea8000c1e1100 */
[----:B------:R-:W5:Y:S01]  /*0650*/  LDG.E.U8 R18, desc[UR6][R18.64+0x3] ;  /* 0x0000030612127981 */ /* 0x000f62000c1e1100 */
[----:B---3--:R-:W-:-:S03]  /*0660*/  FADD R9, R9, R28 ;  /* 0x0000001c09097221 */ /* 0x008fc60000000000 */
[----:B------:R-:W3:Y:S04]  /*0670*/  LDG.E R28, desc[UR6][R20.64+0x4] ;  /* 0x00000406141c7981 */ /* 0x000ee8000c1e1900 */
[----:B------:R-:W3:Y:S01]  /*0680*/  LDG.E R20, desc[UR6][R20.64+0xc] ;  /* 0x00000c0614147981 */ /* 0x000ee2000c1e1900 */
[----:B--2---:R-:W-:-:S04]  /*0690*/  ISETP.NE.AND P1, PT, R27, RZ, PT ;  /* 0x000000ff1b00720c */ /* 0x004fc80003f25270 */
[----:B------:R-:W-:Y:S02]  /*06a0*/  FSEL R27, RZ, 1, !P1 ;  /* 0x3f800000ff1b7808 */ /* 0x000fe40004800000 */
[----:B------:R-:W-:-:S04]  /*06b0*/  ISETP.NE.AND P1, PT, R24, RZ, PT ;  /* 0x000000ff1800720c */ /* 0x000fc80003f25270 */
[----:B------:R-:W-:-:S05]  /*06c0*/  FSEL R24, RZ, 1, !P1 ;  /* 0x3f800000ff187808 */ /* 0x000fca0004800000 */
[----:B------:R-:W-:-:S04]  /*06d0*/  FMUL R24, R24, UR5 ;  /* 0x0000000518187c20 */ /* 0x000fc80008400000 */
[----:B----4-:R-:W-:Y:S01]  /*06e0*/  FFMA R10, R10, R24, R25 ;  /* 0x000000180a0a7223 */ /* 0x010fe20000000019 */
[----:B------:R-:W-:-:S05]  /*06f0*/  VIADD R24, R5, 0x3 ;  /* 0x0000000305187836 */ /* 0x000fca0000000000 */
[----:B------:R-:W-:Y:S02]  /*0700*/  IABS R25, R24 ;  /* 0x0000001800197213 */ /* 0x000fe40000000000 */
[----:B------:R-:W-:-:S03]  /*0710*/  ISETP.GE.AND P2, PT, R24, RZ, PT ;  /* 0x000000ff1800720c */ /* 0x000fc60003f46270 */
[----:B------:R-:W-:-:S05]  /*0720*/  IMAD.HI.U32 R24, R2, R25, RZ ;  /* 0x0000001902187227 */ /* 0x000fca00078e00ff */
[----:B------:R-:W-:-:S05]  /*0730*/  IADD3 R24, PT, PT, -R24, RZ, RZ ;  /* 0x000000ff18187210 */ /* 0x000fca0007ffe1ff */
[----:B------:R-:W-:-:S05]  /*0740*/  IMAD R25, R22, R24, R25 ;  /* 0x0000001816197224 */ /* 0x000fca00078e0219 */
[----:B------:R-:W-:-:S13]  /*0750*/  ISETP.GT.U32.AND P1, PT, R0, R25, PT ;  /* 0x000000190000720c */ /* 0x000fda0003f24070 */
[----:B------:R-:W-:-:S05]  /*0760*/  @!P1 IMAD.IADD R25, R25, 0x1, -R22 ;  /* 0x0000000119199824 */ /* 0x000fca00078e0a16 */
[----:B------:R-:W-:-:S13]  /*0770*/  ISETP.GT.U32.AND P1, PT, R0, R25, PT ;  /* 0x000000190000720c */ /* 0x000fda0003f24070 */
[----:B------:R-:W-:-:S05]  /*0780*/  @!P1 IADD3 R25, PT, PT, R25, -R22, RZ ;  /* 0x8000001619199210 */ /* 0x000fca0007ffe0ff */
[----:B------:R-:W-:-:S05]  /*0790*/  @!P2 IMAD.MOV R25, RZ, RZ, -R25 ;  /* 0x000000ffff19a224 */ /* 0x000fca00078e0a19 */
[----:B------:R-:W-:-:S05]  /*07a0*/  SEL R25, R26, R25, !P0 ;  /* 0x000000191a197207 */ /* 0x000fca0004000000 */
[----:B------:R-:W-:-:S06]  /*07b0*/  IMAD.WIDE R24, R25, 0x4, R14 ;  /* 0x0000000419187825 */ /* 0x000fcc00078e020e */
[----:B------:R-:W2:Y:S01]  /*07c0*/  LDG.E R24, desc[UR6][R24.64] ;  /* 0x0000000618187981 */ /* 0x000ea2000c1e1900 */
[----:B-----5:R-:W-:-:S04]  /*07d0*/  ISETP.NE.AND P0, PT, R18, RZ, PT ;  /* 0x000000ff1200720c */ /* 0x020fc80003f05270 */
[----:B------:R-:W-:Y:S01]  /*07e0*/  FSEL R22, RZ, 1, !P0 ;  /* 0x3f800000ff167808 */ /* 0x000fe20004000000 */
[----:B------:R-:W-:-:S04]  /*07f0*/  FMUL R27, R27, UR5 ;  /* 0x000000051b1b7c20 */ /* 0x000fc80008400000 */
[----:B------:R-:W-:Y:S01]  /*0800*/  FMUL R22, R22, UR5 ;  /* 0x0000000516167c20 */ /* 0x000fe20008400000 */
[----:B---3--:R-:W-:Y:S01]  /*0810*/  FFMA R9, R9, R27, R28 ;  /* 0x0000001b09097223 */ /* 0x008fe2000000001c */
[----:B------:R-:W-:-:S04]  /*0820*/  LEA R5, R4, R5, 0x2 ;  /* 0x0000000504057211 */ /* 0x000fc800078e10ff */
[----:B------:R-:W-:Y:S01]  /*0830*/  ISETP.GE.AND P0, PT, R5, UR10, PT ;  /* 0x0000000a05007c0c */ /* 0x000fe2000bf06270 */
[----:B--2---:R-:W-:-:S04]  /*0840*/  FADD R11, R11, R24 ;  /* 0x000000180b0b7221 */ /* 0x004fc80000000000 */
[----:B------:R-:W-:Y:S01]  /*0850*/  FFMA R11, R11, R22, R20 ;  /* 0x000000160b0b7223 */ /* 0x000fe20000000014 */
[----:B------:R-:W-:-:S05]  /*0860*/  IMAD.WIDE R22, R23, 0x10, R6 ;  /* 0x0000001017167825 */ /* 0x000fca00078e0206 */
[----:B------:R1:W-:Y:S02]  /*0870*/  STG.E.128 desc[UR6][R22.64], R8 ;  /* 0x0000000816007986 */ /* 0x0003e4000c101d06 */
[----:B------:R-:W-:Y:S05]  /*0880*/  @!P0 BRA `(.L_x_0) ;  /* 0xfffffff800588947 */ /* 0x000fea000383ffff */
[----:B------:R-:W-:Y:S05]  /*0890*/  EXIT ;  /* 0x000000000000794d */ /* 0x000fea0003800000 */
.L_x_1:
[----:B------:R-:W-:-:S00]  /*08a0*/  BRA `(.L_x_1) ;  /* 0xfffffffc00fc7947 */ /* 0x000fc0000383ffff */
[----:B------:R-:W-:-:S00]  /*08b0*/  NOP ;  /* 0x0000000000007918 */ /* 0x000fc00000000000 */
        /* <DEDUP_REMOVED lines=12> */
.L_x_2:


//--------------------- .nv.shared.reserved.0     --------------------------
	.section	.nv.shared.reserved.0,"aw",@nobits
	.weak		__nv_reservedSMEM_offset_0_alias
	.size		__nv_reservedSMEM_offset_0_alias, 0, 64
	.other		__nv_reservedSMEM_offset_0_alias,@"STO_CUDA_RESERVED_SHARED STV_DEFAULT"
__nv_reservedSMEM_offset_0_alias:
	.zero		0
	.zero		64


//--------------------- .nv.constant0._Z32myFusedBiasAddCUDAKernelFloatVecI33MaskScaleAndElementwiseAddFunctorIfEEvT_iiPfPKfS3_ --------------------------
	.section	.nv.constant0._Z32myFusedBiasAddCUDAKernelFloatVecI33MaskScaleAndElementwiseAddFunctorIfEEvT_iiPfPKfS3_,"a",@progbits
	.sectionflags	@""
	.align	4
.nv.constant0._Z32myFusedBiasAddCUDAKernelFloatVecI33MaskScaleAndElementwiseAddFunctorIfEEvT_iiPfPKfS3_:
	.zero		952


//--------------------- SYMBOLS --------------------------

	.type		.nv.reservedSmem.offset0,@object
	.size		.nv.reservedSmem.offset0,0x4
